//
// Generated by NVIDIA NVVM Compiler
//
// Compiler Build ID: CL-36424714
// Cuda compilation tools, release 13.0, V13.0.88
// Based on NVVM 20.0.0
//

.version 9.0
.target sm_100
.address_size 64

	// .globl	_Z19dense2sparse_kernelPiS_S_Phi

.visible .entry _Z19dense2sparse_kernelPiS_S_Phi(
	.param .u64 .ptr .align 1 _Z19dense2sparse_kernelPiS_S_Phi_param_0,
	.param .u64 .ptr .align 1 _Z19dense2sparse_kernelPiS_S_Phi_param_1,
	.param .u64 .ptr .align 1 _Z19dense2sparse_kernelPiS_S_Phi_param_2,
	.param .u64 .ptr .align 1 _Z19dense2sparse_kernelPiS_S_Phi_param_3,
	.param .u32 _Z19dense2sparse_kernelPiS_S_Phi_param_4
)
{
	.reg .pred 	%p<24>;
	.reg .b16 	%rs<14>;
	.reg .b32 	%r<137>;
	.reg .b64 	%rd<114>;

	ld.param.u64 	%rd23, [_Z19dense2sparse_kernelPiS_S_Phi_param_0];
	ld.param.u64 	%rd24, [_Z19dense2sparse_kernelPiS_S_Phi_param_1];
	ld.param.u64 	%rd22, [_Z19dense2sparse_kernelPiS_S_Phi_param_2];
	ld.param.u64 	%rd25, [_Z19dense2sparse_kernelPiS_S_Phi_param_3];
	ld.param.u32 	%r80, [_Z19dense2sparse_kernelPiS_S_Phi_param_4];
	cvta.to.global.u64 	%rd1, %rd24;
	cvta.to.global.u64 	%rd2, %rd23;
	cvta.to.global.u64 	%rd3, %rd25;
	mov.u32 	%r81, %ctaid.x;
	shl.b32 	%r82, %r81, 8;
	mov.u32 	%r1, %tid.x;
	add.s32 	%r2, %r82, %r1;
	setp.ge.s32 	%p1, %r2, %r80;
	@%p1 bra 	$L__BB0_41;
	setp.lt.s32 	%p2, %r2, 1;
	mov.b32 	%r114, 0;
	@%p2 bra 	$L__BB0_3;
	add.s32 	%r84, %r2, -1;
	cvta.to.global.u64 	%rd26, %rd22;
	mul.wide.u32 	%rd27, %r84, 4;
	add.s64 	%rd28, %rd26, %rd27;
	ld.global.nc.u32 	%r114, [%rd28];
$L__BB0_3:
	setp.lt.s32 	%p3, %r2, 1500;
	@%p3 bra 	$L__BB0_14;
	mul.wide.s32 	%rd4, %r80, 1496;
	mul.wide.s32 	%rd5, %r80, 1497;
	add.s32 	%r121, %r2, -1497;
	add.s32 	%r120, %r2, -1498;
	add.s32 	%r119, %r2, -1499;
	mul.wide.s32 	%rd6, %r80, 1499;
	add.s32 	%r118, %r2, -1500;
	mov.b64 	%rd112, 0;
	mov.b32 	%r123, 0;
	mul.wide.s32 	%rd37, %r80, 1498;
	mov.u32 	%r122, %r2;
$L__BB0_5:
	cvt.s64.s32 	%rd30, %r118;
	add.s64 	%rd31, %rd6, %rd112;
	add.s64 	%rd32, %rd31, %rd30;
	add.s64 	%rd33, %rd3, %rd32;
	ld.global.u8 	%rs1, [%rd33];
	setp.ne.s16 	%p4, %rs1, 1;
	@%p4 bra 	$L__BB0_7;
	mul.wide.s32 	%rd34, %r114, 4;
	add.s64 	%rd35, %rd2, %rd34;
	st.global.u32 	[%rd35], %r2;
	add.s64 	%rd36, %rd1, %rd34;
	add.s32 	%r86, %r122, -1500;
	st.global.u32 	[%rd36], %r86;
	add.s32 	%r114, %r114, 1;
$L__BB0_7:
	add.s64 	%rd38, %rd37, %rd112;
	cvt.s64.s32 	%rd39, %r119;
	add.s64 	%rd40, %rd38, %rd39;
	add.s64 	%rd41, %rd3, %rd40;
	ld.global.u8 	%rs2, [%rd41];
	setp.ne.s16 	%p5, %rs2, 1;
	@%p5 bra 	$L__BB0_9;
	mul.wide.s32 	%rd42, %r114, 4;
	add.s64 	%rd43, %rd2, %rd42;
	st.global.u32 	[%rd43], %r2;
	add.s64 	%rd44, %rd1, %rd42;
	add.s32 	%r87, %r122, -1499;
	st.global.u32 	[%rd44], %r87;
	add.s32 	%r114, %r114, 1;
$L__BB0_9:
	add.s64 	%rd45, %rd5, %rd112;
	cvt.s64.s32 	%rd46, %r120;
	add.s64 	%rd47, %rd45, %rd46;
	add.s64 	%rd48, %rd3, %rd47;
	ld.global.u8 	%rs3, [%rd48];
	setp.ne.s16 	%p6, %rs3, 1;
	@%p6 bra 	$L__BB0_11;
	mul.wide.s32 	%rd49, %r114, 4;
	add.s64 	%rd50, %rd2, %rd49;
	st.global.u32 	[%rd50], %r2;
	add.s64 	%rd51, %rd1, %rd49;
	add.s32 	%r88, %r122, -1498;
	st.global.u32 	[%rd51], %r88;
	add.s32 	%r114, %r114, 1;
$L__BB0_11:
	add.s64 	%rd52, %rd4, %rd112;
	cvt.s64.s32 	%rd53, %r121;
	add.s64 	%rd54, %rd52, %rd53;
	add.s64 	%rd55, %rd3, %rd54;
	ld.global.u8 	%rs4, [%rd55];
	setp.ne.s16 	%p7, %rs4, 1;
	@%p7 bra 	$L__BB0_13;
	mul.wide.s32 	%rd56, %r114, 4;
	add.s64 	%rd57, %rd2, %rd56;
	st.global.u32 	[%rd57], %r2;
	add.s64 	%rd58, %rd1, %rd56;
	add.s32 	%r89, %r122, -1497;
	st.global.u32 	[%rd58], %r89;
	add.s32 	%r114, %r114, 1;
$L__BB0_13:
	mul.wide.s32 	%rd59, %r80, 4;
	sub.s64 	%rd112, %rd112, %rd59;
	add.s32 	%r123, %r123, -4;
	add.s32 	%r122, %r122, 4;
	add.s32 	%r121, %r121, 4;
	add.s32 	%r120, %r120, 4;
	add.s32 	%r119, %r119, 4;
	add.s32 	%r118, %r118, 4;
	setp.ne.s32 	%p8, %r123, -1500;
	@%p8 bra 	$L__BB0_5;
	bra.uni 	$L__BB0_31;
$L__BB0_14:
	setp.lt.s32 	%p9, %r2, 1;
	@%p9 bra 	$L__BB0_31;
	cvt.s64.s32 	%rd7, %r80;
	and.b32  	%r9, %r1, 3;
	setp.eq.s32 	%p10, %r9, 0;
	mov.u32 	%r107, %r2;
	@%p10 bra 	$L__BB0_20;
	add.s32 	%r103, %r2, -1;
	neg.s32 	%r102, %r9;
	mov.b32 	%r105, 0;
	mov.u64 	%rd110, %rd3;
$L__BB0_17:
	.pragma "nounroll";
	mov.u32 	%r107, %r103;
	cvt.u64.u32 	%rd60, %r107;
	mad.lo.s64 	%rd61, %rd7, %rd60, %rd110;
	ld.global.u8 	%rs5, [%rd61];
	setp.ne.s16 	%p11, %rs5, 1;
	@%p11 bra 	$L__BB0_19;
	mul.wide.s32 	%rd62, %r114, 4;
	add.s64 	%rd63, %rd2, %rd62;
	st.global.u32 	[%rd63], %r2;
	add.s64 	%rd64, %rd1, %rd62;
	st.global.u32 	[%rd64], %r105;
	add.s32 	%r114, %r114, 1;
$L__BB0_19:
	add.s32 	%r105, %r105, 1;
	add.s64 	%rd110, %rd110, 1;
	add.s32 	%r103, %r107, -1;
	add.s32 	%r102, %r102, 1;
	setp.ne.s32 	%p12, %r102, 0;
	@%p12 bra 	$L__BB0_17;
$L__BB0_20:
	setp.lt.u32 	%p13, %r2, 4;
	@%p13 bra 	$L__BB0_31;
	add.s32 	%r112, %r107, 4;
	sub.s32 	%r110, %r2, %r107;
	add.s32 	%r111, %r110, 1;
	add.s32 	%r92, %r107, -1;
	cvt.u64.u32 	%rd65, %r92;
	mad.lo.s64 	%rd111, %rd7, %rd65, %rd3;
	shl.b64 	%rd66, %rd7, 2;
	neg.s64 	%rd11, %rd66;
$L__BB0_22:
	cvt.u64.u32 	%rd67, %r110;
	add.s64 	%rd68, %rd111, %rd67;
	ld.global.u8 	%rs6, [%rd68];
	setp.ne.s16 	%p14, %rs6, 1;
	@%p14 bra 	$L__BB0_24;
	mul.wide.s32 	%rd69, %r114, 4;
	add.s64 	%rd70, %rd2, %rd69;
	st.global.u32 	[%rd70], %r2;
	add.s64 	%rd71, %rd1, %rd69;
	add.s32 	%r93, %r111, -1;
	st.global.u32 	[%rd71], %r93;
	add.s32 	%r114, %r114, 1;
$L__BB0_24:
	add.s32 	%r94, %r112, -6;
	add.s32 	%r33, %r111, 2;
	cvt.u64.u32 	%rd72, %r94;
	cvt.u64.u32 	%rd73, %r111;
	mad.lo.s64 	%rd74, %rd72, %rd7, %rd73;
	add.s64 	%rd75, %rd3, %rd74;
	ld.global.u8 	%rs7, [%rd75];
	setp.ne.s16 	%p15, %rs7, 1;
	@%p15 bra 	$L__BB0_26;
	mul.wide.s32 	%rd76, %r114, 4;
	add.s64 	%rd77, %rd2, %rd76;
	st.global.u32 	[%rd77], %r2;
	add.s64 	%rd78, %rd1, %rd76;
	st.global.u32 	[%rd78], %r111;
	add.s32 	%r114, %r114, 1;
$L__BB0_26:
	add.s32 	%r95, %r112, -7;
	add.s32 	%r36, %r111, 1;
	cvt.u64.u32 	%rd79, %r95;
	cvt.u64.u32 	%rd80, %r36;
	mad.lo.s64 	%rd81, %rd79, %rd7, %rd80;
	add.s64 	%rd82, %rd3, %rd81;
	ld.global.u8 	%rs8, [%rd82];
	setp.ne.s16 	%p16, %rs8, 1;
	@%p16 bra 	$L__BB0_28;
	mul.wide.s32 	%rd83, %r114, 4;
	add.s64 	%rd84, %rd2, %rd83;
	st.global.u32 	[%rd84], %r2;
	add.s64 	%rd85, %rd1, %rd83;
	st.global.u32 	[%rd85], %r36;
	add.s32 	%r114, %r114, 1;
$L__BB0_28:
	add.s32 	%r96, %r112, -8;
	cvt.u64.u32 	%rd86, %r96;
	cvt.u64.u32 	%rd87, %r33;
	mad.lo.s64 	%rd88, %rd86, %rd7, %rd87;
	add.s64 	%rd89, %rd3, %rd88;
	ld.global.u8 	%rs9, [%rd89];
	setp.ne.s16 	%p17, %rs9, 1;
	@%p17 bra 	$L__BB0_30;
	mul.wide.s32 	%rd90, %r114, 4;
	add.s64 	%rd91, %rd2, %rd90;
	st.global.u32 	[%rd91], %r2;
	add.s64 	%rd92, %rd1, %rd90;
	st.global.u32 	[%rd92], %r33;
	add.s32 	%r114, %r114, 1;
$L__BB0_30:
	add.s32 	%r112, %r112, -4;
	add.s32 	%r111, %r111, 4;
	add.s64 	%rd111, %rd111, %rd11;
	add.s32 	%r110, %r110, 4;
	setp.gt.s32 	%p18, %r112, 4;
	@%p18 bra 	$L__BB0_22;
$L__BB0_31:
	cvt.s64.s32 	%rd93, %r2;
	add.s32 	%r130, %r2, 2;
	add.s64 	%rd113, %rd3, %rd93;
	mul.wide.s32 	%rd17, %r80, 4;
	mul.wide.s32 	%rd18, %r80, 2;
	mul.wide.s32 	%rd19, %r80, 3;
	mov.b32 	%r131, 4;
$L__BB0_32:
	ld.global.u8 	%rs10, [%rd113];
	setp.ne.s16 	%p19, %rs10, 1;
	@%p19 bra 	$L__BB0_34;
	mul.wide.s32 	%rd94, %r114, 4;
	add.s64 	%rd95, %rd2, %rd94;
	st.global.u32 	[%rd95], %r2;
	add.s32 	%r98, %r130, -1;
	add.s64 	%rd96, %rd1, %rd94;
	st.global.u32 	[%rd96], %r98;
	add.s32 	%r114, %r114, 1;
$L__BB0_34:
	cvt.s64.s32 	%rd97, %r80;
	add.s64 	%rd98, %rd113, %rd97;
	ld.global.u8 	%rs11, [%rd98];
	setp.ne.s16 	%p20, %rs11, 1;
	@%p20 bra 	$L__BB0_36;
	mul.wide.s32 	%rd99, %r114, 4;
	add.s64 	%rd100, %rd2, %rd99;
	st.global.u32 	[%rd100], %r2;
	add.s64 	%rd101, %rd1, %rd99;
	st.global.u32 	[%rd101], %r130;
	add.s32 	%r114, %r114, 1;
$L__BB0_36:
	add.s64 	%rd102, %rd113, %rd18;
	ld.global.u8 	%rs12, [%rd102];
	setp.ne.s16 	%p21, %rs12, 1;
	@%p21 bra 	$L__BB0_38;
	mul.wide.s32 	%rd103, %r114, 4;
	add.s64 	%rd104, %rd2, %rd103;
	st.global.u32 	[%rd104], %r2;
	add.s32 	%r99, %r130, 1;
	add.s64 	%rd105, %rd1, %rd103;
	st.global.u32 	[%rd105], %r99;
	add.s32 	%r114, %r114, 1;
$L__BB0_38:
	add.s64 	%rd106, %rd113, %rd19;
	ld.global.u8 	%rs13, [%rd106];
	setp.ne.s16 	%p22, %rs13, 1;
	@%p22 bra 	$L__BB0_40;
	mul.wide.s32 	%rd107, %r114, 4;
	add.s64 	%rd108, %rd2, %rd107;
	st.global.u32 	[%rd108], %r2;
	add.s32 	%r100, %r130, 2;
	add.s64 	%rd109, %rd1, %rd107;
	st.global.u32 	[%rd109], %r100;
	add.s32 	%r114, %r114, 1;
$L__BB0_40:
	add.s32 	%r131, %r131, 4;
	add.s32 	%r130, %r130, 4;
	add.s64 	%rd113, %rd113, %rd17;
	setp.ne.s32 	%p23, %r131, 1504;
	@%p23 bra 	$L__BB0_32;
$L__BB0_41:
	ret;

}


// ===== COMPILED SASS (sm_100) =====

	.target	sm_100

	.elftype	@"ET_EXEC"


//--------------------- .note.nv.tkinfo           --------------------------
	.section	.note.nv.tkinfo,"",@"SHT_NOTE"
	.sectionflags	@"SHF_NOTE_NV_TKINFO"
	.tkinfo
        /*0018*/ 	.word	0x00000002
        /*0030*/ 	.string	""
        /*0030*/ 	.string	"ptxas"
        /*0030*/ 	.string	"Cuda compilation tools, release 13.0, V13.0.88"
        /*0030*/ 	.string	"Build cuda_13.0.r13.0/compiler.36424714_0"
        /*0030*/ 	.string	"-arch sm_100 -m 64 "



//--------------------- .note.nv.cuinfo           --------------------------
	.section	.note.nv.cuinfo,"",@"SHT_NOTE"
	.sectionflags	@"SHF_NOTE_NV_CUINFO"
        /*0018*/ 	.short	0x0002
        /*001a*/ 	.short	0x0064
        /*001c*/ 	.short	0x0082
	.zero		2


//--------------------- .nv.info                  --------------------------
	.section	.nv.info,"",@"SHT_CUDA_INFO"
	.align	4


	//----- nvinfo : EIATTR_REGCOUNT
	.align		4
        /*0000*/ 	.byte	0x04, 0x2f
        /*0002*/ 	.short	(.L_1 - .L_0)
	.align		4
.L_0:
        /*0004*/ 	.word	index@(_Z19dense2sparse_kernelPiS_S_Phi)
        /*0008*/ 	.word	0x00000020


	//----- nvinfo : EIATTR_FRAME_SIZE
	.align		4
.L_1:
        /*000c*/ 	.byte	0x04, 0x11
        /*000e*/ 	.short	(.L_3 - .L_2)
	.align		4
.L_2:
        /*0010*/ 	.word	index@(_Z19dense2sparse_kernelPiS_S_Phi)
        /*0014*/ 	.word	0x00000000


	//----- nvinfo : EIATTR_MIN_STACK_SIZE
	.align		4
.L_3:
        /*0018*/ 	.byte	0x04, 0x12
        /*001a*/ 	.short	(.L_5 - .L_4)
	.align		4
.L_4:
        /*001c*/ 	.word	index@(_Z19dense2sparse_kernelPiS_S_Phi)
        /*0020*/ 	.word	0x00000000
.L_5:


//--------------------- .nv.compat                --------------------------
	.section	.nv.compat,"",@"SHT_CUDA_COMPAT_INFO"
	.align	4
        /*0000*/ 	.byte	0x02, 0x09, 0x00, 0x00, 0x02, 0x02, 0x01, 0x00, 0x02, 0x05, 0x05, 0x00, 0x03, 0x07, 0x01, 0x01
        /*0010*/ 	.byte	0x02, 0x03, 0x00, 0x00, 0x02, 0x06, 0x01, 0x00, 0x04, 0x0b, 0x08, 0x00, 0x09, 0x00, 0x00, 0x00
        /*0020*/ 	.byte	0x00, 0x00, 0x00, 0x00


//--------------------- .nv.info._Z19dense2sparse_kernelPiS_S_Phi --------------------------
	.section	.nv.info._Z19dense2sparse_kernelPiS_S_Phi,"",@"SHT_CUDA_INFO"
	.sectionflags	@""
	.align	4


	//----- nvinfo : EIATTR_CUDA_API_VERSION
	.align		4
        /*0000*/ 	.byte	0x04, 0x37
        /*0002*/ 	.short	(.L_7 - .L_6)
.L_6:
        /*0004*/ 	.word	0x00000082


	//----- nvinfo : EIATTR_KPARAM_INFO
	.align		4
.L_7:
        /*0008*/ 	.byte	0x04, 0x17
        /*000a*/ 	.short	(.L_9 - .L_8)
.L_8:
        /*000c*/ 	.word	0x00000000
        /*0010*/ 	.short	0x0004
        /*0012*/ 	.short	0x0020
        /*0014*/ 	.byte	0x00, 0xf0, 0x11, 0x00


	//----- nvinfo : EIATTR_KPARAM_INFO
	.align		4
.L_9:
        /*0018*/ 	.byte	0x04, 0x17
        /*001a*/ 	.short	(.L_11 - .L_10)
.L_10:
        /*001c*/ 	.word	0x00000000
        /*0020*/ 	.short	0x0003
        /*0022*/ 	.short	0x0018
        /*0024*/ 	.byte	0x00, 0xf5, 0x21, 0x00


	//----- nvinfo : EIATTR_KPARAM_INFO
	.align		4
.L_11:
        /*0028*/ 	.byte	0x04, 0x17
        /*002a*/ 	.short	(.L_13 - .L_12)
.L_12:
        /*002c*/ 	.word	0x00000000
        /*0030*/ 	.short	0x0002
        /*0032*/ 	.short	0x0010
        /*0034*/ 	.byte	0x00, 0xf5, 0x21, 0x00


	//----- nvinfo : EIATTR_KPARAM_INFO
	.align		4
.L_13:
        /*0038*/ 	.byte	0x04, 0x17
        /*003a*/ 	.short	(.L_15 - .L_14)
.L_14:
        /*003c*/ 	.word	0x00000000
        /*0040*/ 	.short	0x0001
        /*0042*/ 	.short	0x0008
        /*0044*/ 	.byte	0x00, 0xf5, 0x21, 0x00


	//----- nvinfo : EIATTR_KPARAM_INFO
	.align		4
.L_15:
        /*0048*/ 	.byte	0x04, 0x17
        /*004a*/ 	.short	(.L_17 - .L_16)
.L_16:
        /*004c*/ 	.word	0x00000000
        /*0050*/ 	.short	0x0000
        /*0052*/ 	.short	0x0000
        /*0054*/ 	.byte	0x00, 0xf5, 0x21, 0x00


	//----- nvinfo : EIATTR_SPARSE_MMA_MASK
	.align		4
.L_17:
        /*0058*/ 	.byte	0x03, 0x50
        /*005a*/ 	.short	0x0000


	//----- nvinfo : EIATTR_MAXREG_COUNT
	.align		4
        /*005c*/ 	.byte	0x03, 0x1b
        /*005e*/ 	.short	0x00ff


	//----- nvinfo : EIATTR_MERCURY_ISA_VERSION
	.align		4
        /*0060*/ 	.byte	0x03, 0x5f
        /*0062*/ 	.short	0x0101


	//----- nvinfo : EIATTR_VRC_CTA_INIT_COUNT
	.align		4
        /*0064*/ 	.byte	0x02, 0x4a
	.zero		1
	.zero		1


	//----- nvinfo : EIATTR_EXIT_INSTR_OFFSETS
	.align		4
        /*0068*/ 	.byte	0x04, 0x1c
        /*006a*/ 	.short	(.L_19 - .L_18)


	//   ....[0]....
.L_18:
        /*006c*/ 	.word	0x00000070


	//   ....[1]....
        /*0070*/ 	.word	0x000010f0


	//----- nvinfo : EIATTR_CRS_STACK_SIZE
	.align		4
.L_19:
        /*0074*/ 	.byte	0x04, 0x1e
        /*0076*/ 	.short	(.L_21 - .L_20)
.L_20:
        /*0078*/ 	.word	0x00000000


	//----- nvinfo : EIATTR_CBANK_PARAM_SIZE
	.align		4
.L_21:
        /*007c*/ 	.byte	0x03, 0x19
        /*007e*/ 	.short	0x0024


	//----- nvinfo : EIATTR_PARAM_CBANK
	.align		4
        /*0080*/ 	.byte	0x04, 0x0a
        /*0082*/ 	.short	(.L_23 - .L_22)
	.align		4
.L_22:
        /*0084*/ 	.word	index@(.nv.constant0._Z19dense2sparse_kernelPiS_S_Phi)
        /*0088*/ 	.short	0x0380
        /*008a*/ 	.short	0x0024


	//----- nvinfo : EIATTR_SW_WAR
	.align		4
.L_23:
        /*008c*/ 	.byte	0x04, 0x36
        /*008e*/ 	.short	(.L_25 - .L_24)
.L_24:
        /*0090*/ 	.word	0x00000008
.L_25:


//--------------------- .nv.callgraph             --------------------------
	.section	.nv.callgraph,"",@"SHT_CUDA_CALLGRAPH"
	.align	4
	.sectionentsize	8
	.align		4
        /*0000*/ 	.word	0x00000000
	.align		4
        /*0004*/ 	.word	0xffffffff
	.align		4
        /*0008*/ 	.word	0x00000000
	.align		4
        /*000c*/ 	.word	0xfffffffe
	.align		4
        /*0010*/ 	.word	0x00000000
	.align		4
        /*0014*/ 	.word	0xfffffffd
	.align		4
        /*0018*/ 	.word	0x00000000
	.align		4
        /*001c*/ 	.word	0xfffffffc


//--------------------- .text._Z19dense2sparse_kernelPiS_S_Phi --------------------------
	.section	.text._Z19dense2sparse_kernelPiS_S_Phi,"ax",@progbits
	.align	128
        .global         _Z19dense2sparse_kernelPiS_S_Phi
        .type           _Z19dense2sparse_kernelPiS_S_Phi,@function
        .size           _Z19dense2sparse_kernelPiS_S_Phi,(.L_x_12 - _Z19dense2sparse_kernelPiS_S_Phi)
        .other          _Z19dense2sparse_kernelPiS_S_Phi,@"STO_CUDA_ENTRY STV_DEFAULT"
_Z19dense2sparse_kernelPiS_S_Phi:
.text._Z19dense2sparse_kernelPiS_S_Phi:
[----:B------:R-:W-:Y:S01]  /*0000*/  LDC R1, c[0x0][0x37c] ;  /* 0x0000df00ff017b82 */ /* 0x000fe20000000800 */
[----:B------:R-:W0:Y:S01]  /*0010*/  S2R R15, SR_CTAID.X ;  /* 0x00000000000f7919 */ /* 0x000e220000002500 */
[----:B------:R-:W1:Y:S01]  /*0020*/  LDCU UR4, c[0x0][0x3a0] ;  /* 0x00007400ff0477ac */ /* 0x000e620008000800 */
[----:B------:R-:W0:Y:S01]  /*0030*/  S2R R0, SR_TID.X ;  /* 0x0000000000007919 */ /* 0x000e220000002100 */
[----:B-1----:R-:W-:Y:S02]  /*0040*/  IMAD.U32 R4, RZ, RZ, UR4 ;  /* 0x00000004ff047e24 */ /* 0x002fe4000f8e00ff */
[----:B0-----:R-:W-:-:S05]  /*0050*/  IMAD R15, R15, 0x100, R0 ;  /* 0x000001000f0f7824 */ /* 0x001fca00078e0200 */
[----:B------:R-:W-:-:S13]  /*0060*/  ISETP.GE.AND P0, PT, R15, R4, PT ;  /* 0x000000040f00720c */ /* 0x000fda0003f06270 */
[----:B------:R-:W-:Y:S05]  /*0070*/  @P0 EXIT ;  /* 0x000000000000094d */ /* 0x000fea0003800000 */
[C---:B------:R-:W-:Y:S01]  /*0080*/  ISETP.GE.AND P0, PT, R15.reuse, 0x1, PT ;  /* 0x000000010f00780c */ /* 0x040fe20003f06270 */
[----:B------:R-:W0:Y:S01]  /*0090*/  LDCU UR10, c[0x0][0x3a0] ;  /* 0x00007400ff0a77ac */ /* 0x000e220008000800 */
[----:B------:R-:W-:Y:S01]  /*00a0*/  BSSY.RECONVERGENT B0, `(.L_x_0) ;  /* 0x000000a000007945 */ /* 0x000fe20003800200 */
[----:B------:R-:W-:Y:S01]  /*00b0*/  HFMA2 R13, -RZ, RZ, 0, 0 ;  /* 0x00000000ff0d7431 */ /* 0x000fe200000001ff */
[----:B------:R-:W-:Y:S01]  /*00c0*/  ISETP.GE.AND P1, PT, R15, 0x5dc, PT ;  /* 0x000005dc0f00780c */ /* 0x000fe20003f26270 */
[----:B------:R-:W1:Y:S01]  /*00d0*/  LDCU.64 UR12, c[0x0][0x398] ;  /* 0x00007300ff0c77ac */ /* 0x000e620008000a00 */
[----:B------:R-:W2:Y:S07]  /*00e0*/  LDCU.64 UR6, c[0x0][0x358] ;  /* 0x00006b00ff0677ac */ /* 0x000eae0008000a00 */
[----:B------:R-:W-:Y:S05]  /*00f0*/  @!P0 BRA `(.L_x_1) ;  /* 0x0000000000108947 */ /* 0x000fea0003800000 */
[----:B------:R-:W3:Y:S01]  /*0100*/  LDC.64 R2, c[0x0][0x390] ;  /* 0x0000e400ff027b82 */ /* 0x000ee20000000a00 */
[----:B------:R-:W-:-:S04]  /*0110*/  VIADD R5, R15, 0xffffffff ;  /* 0xffffffff0f057836 */ /* 0x000fc80000000000 */
[----:B---3--:R-:W-:-:S05]  /*0120*/  IMAD.WIDE.U32 R2, R5, 0x4, R2 ;  /* 0x0000000405027825 */ /* 0x008fca00078e0002 */
[----:B--2---:R3:W5:Y:S02]  /*0130*/  LDG.E.CONSTANT R13, desc[UR6][R2.64] ;  /* 0x00000006020d7981 */ /* 0x004764000c1e9900 */
.L_x_1:
[----:B012---:R-:W-:Y:S05]  /*0140*/  BSYNC.RECONVERGENT B0 ;  /* 0x0000000000007941 */ /* 0x007fea0003800200 */
.L_x_0:
[----:B------:R-:W-:Y:S04]  /*0150*/  BSSY.RECONVERGENT B0, `(.L_x_2) ;  /* 0x00000c3000007945 */ /* 0x000fe80003800200 */
[----:B------:R-:W-:Y:S05]  /*0160*/  @!P1 BRA `(.L_x_3) ;  /* 0x0000000400349947 */ /* 0x000fea0003800000 */
[----:B------:R-:W0:Y:S01]  /*0170*/  LDC R7, c[0x0][0x3a0] ;  /* 0x0000e800ff077b82 */ /* 0x000e220000000800 */
[C---:B------:R-:W-:Y:S01]  /*0180*/  IADD3 R10, PT, PT, R15.reuse, -0x5d9, RZ ;  /* 0xfffffa270f0a7810 */ /* 0x040fe20007ffe0ff */
[C---:B------:R-:W-:Y:S01]  /*0190*/  VIADD R0, R15.reuse, 0xfffffa26 ;  /* 0xfffffa260f007836 */ /* 0x040fe20000000000 */
[C---:B------:R-:W-:Y:S01]  /*01a0*/  IADD3 R6, PT, PT, R15.reuse, -0x5db, RZ ;  /* 0xfffffa250f067810 */ /* 0x040fe20007ffe0ff */
[----:B------:R-:W-:Y:S01]  /*01b0*/  VIADD R8, R15, 0xfffffa24 ;  /* 0xfffffa240f087836 */ /* 0x000fe20000000000 */
[----:B---3--:R-:W-:Y:S02]  /*01c0*/  CS2R R2, SRZ ;  /* 0x0000000000027805 */ /* 0x008fe4000001ff00 */
[----:B------:R-:W-:Y:S01]  /*01d0*/  MOV R9, R15 ;  /* 0x0000000f00097202 */ /* 0x000fe20000000f00 */
[----:B------:R-:W-:Y:S01]  /*01e0*/  IMAD.WIDE R4, R4, 0x4, RZ ;  /* 0x0000000404047825 */ /* 0x000fe200078e02ff */
[----:B------:R-:W1:Y:S01]  /*01f0*/  LDCU.64 UR8, c[0x0][0x398] ;  /* 0x00007300ff0877ac */ /* 0x000e620008000a00 */
[----:B------:R-:W-:-:S05]  /*0200*/  UMOV UR4, URZ ;  /* 0x000000ff00047c82 */ /* 0x000fca0008000000 */
.L_x_4:
[----:B0--3--:R-:W-:Y:S01]  /*0210*/  IMAD.WIDE R16, R7, 0x5db, R2 ;  /* 0x000005db07107825 */ /* 0x009fe200078e0202 */
[--C-:B------:R-:W-:Y:S01]  /*0220*/  SHF.R.S32.HI R11, RZ, 0x1f, R8.reuse ;  /* 0x0000001fff0b7819 */ /* 0x100fe20000011408 */
[----:B------:R-:W0:Y:S01]  /*0230*/  LDC.64 R20, c[0x0][0x380] ;  /* 0x0000e000ff147b82 */ /* 0x000e220000000a00 */
[----:B-1----:R-:W-:-:S04]  /*0240*/  IADD3 R24, P0, P1, R16, UR8, R8 ;  /* 0x0000000810187c10 */ /* 0x002fc8000f91e008 */
[----:B------:R-:W-:-:S03]  /*0250*/  IADD3.X R25, PT, PT, R17, UR9, R11, P0, P1 ;  /* 0x0000000911197c10 */ /* 0x000fc600087e240b */
[----:B------:R-:W1:Y:S02]  /*0260*/  LDC.64 R18, c[0x0][0x388] ;  /* 0x0000e200ff127b82 */ /* 0x000e640000000a00 */
[----:B------:R-:W2:Y:S01]  /*0270*/  LDG.E.U8 R24, desc[UR6][R24.64] ;  /* 0x0000000618187981 */ /* 0x000ea2000c1e1100 */
[----:B------:R-:W-:Y:S01]  /*0280*/  IMAD.WIDE R16, R7, 0x5da, R2 ;  /* 0x000005da07107825 */ /* 0x000fe200078e0202 */
[--C-:B------:R-:W-:Y:S02]  /*0290*/  SHF.R.S32.HI R11, RZ, 0x1f, R6.reuse ;  /* 0x0000001fff0b7819 */ /* 0x100fe40000011406 */
[----:B------:R-:W-:-:S04]  /*02a0*/  IADD3 R16, P1, P2, R16, UR8, R6 ;  /* 0x0000000810107c10 */ /* 0x000fc8000fa3e006 */
[----:B------:R-:W-:Y:S02]  /*02b0*/  IADD3.X R17, PT, PT, R17, UR9, R11, P1, P2 ;  /* 0x0000000911117c10 */ /* 0x000fe40008fe440b */
[----:B--2---:R-:W-:Y:S02]  /*02c0*/  ISETP.NE.AND P0, PT, R24, 0x1, PT ;  /* 0x000000011800780c */ /* 0x004fe40003f05270 */
[----:B------:R-:W2:Y:S11]  /*02d0*/  LDC.64 R24, c[0x0][0x380] ;  /* 0x0000e000ff187b82 */ /* 0x000eb60000000a00 */
[----:B0----5:R-:W-:-:S04]  /*02e0*/  @!P0 IMAD.WIDE R22, R13, 0x4, R20 ;  /* 0x000000040d168825 */ /* 0x021fc800078e0214 */
[----:B------:R-:W-:Y:S01]  /*02f0*/  @!P0 VIADD R11, R9, 0xfffffa24 ;  /* 0xfffffa24090b8836 */ /* 0x000fe20000000000 */
[----:B------:R0:W-:Y:S01]  /*0300*/  @!P0 STG.E desc[UR6][R22.64], R15 ;  /* 0x0000000f16008986 */ /* 0x0001e2000c101906 */
[----:B-1----:R-:W-:Y:S02]  /*0310*/  @!P0 IMAD.WIDE R26, R13, 0x4, R18 ;  /* 0x000000040d1a8825 */ /* 0x002fe400078e0212 */
[----:B------:R-:W1:Y:S03]  /*0320*/  LDC.64 R18, c[0x0][0x388] ;  /* 0x0000e200ff127b82 */ /* 0x000e660000000a00 */
[----:B------:R3:W-:Y:S04]  /*0330*/  @!P0 STG.E desc[UR6][R26.64], R11 ;  /* 0x0000000b1a008986 */ /* 0x0007e8000c101906 */
[----:B------:R-:W4:Y:S01]  /*0340*/  LDG.E.U8 R16, desc[UR6][R16.64] ;  /* 0x0000000610107981 */ /* 0x000f22000c1e1100 */
[----:B------:R-:W-:Y:S01]  /*0350*/  IMAD.WIDE R20, R7, 0x5d9, R2 ;  /* 0x000005d907147825 */ /* 0x000fe200078e0202 */
[----:B------:R-:W-:Y:S01]  /*0360*/  @!P0 IADD3 R13, PT, PT, R13, 0x1, RZ ;  /* 0x000000010d0d8810 */ /* 0x000fe20007ffe0ff */
[----:B0-----:R-:W0:Y:S01]  /*0370*/  LDC.64 R22, c[0x0][0x380] ;  /* 0x0000e000ff167b82 */ /* 0x001e220000000a00 */
[----:B------:R-:W-:-:S02]  /*0380*/  SHF.R.S32.HI R29, RZ, 0x1f, R0 ;  /* 0x0000001fff1d7819 */ /* 0x000fc40000011400 */
[----:B------:R-:W-:-:S04]  /*0390*/  IADD3 R20, P2, P3, R20, UR8, R0 ;  /* 0x0000000814147c10 */ /* 0x000fc8000fb5e000 */
[----:B------:R-:W-:Y:S02]  /*03a0*/  IADD3.X R21, PT, PT, R21, UR9, R29, P2, P3 ;  /* 0x0000000915157c10 */ /* 0x000fe400097e641d */
[----:B----4-:R-:W-:Y:S02]  /*03b0*/  ISETP.NE.AND P1, PT, R16, 0x1, PT ;  /* 0x000000011000780c */ /* 0x010fe40003f25270 */
[----:B------:R-:W4:Y:S11]  /*03c0*/  LDC.64 R16, c[0x0][0x388] ;  /* 0x0000e200ff107b82 */ /* 0x000f360000000a00 */
[----:B--2---:R-:W-:-:S04]  /*03d0*/  @!P1 IMAD.WIDE R24, R13, 0x4, R24 ;  /* 0x000000040d189825 */ /* 0x004fc800078e0218 */
[----:B---3--:R-:W-:Y:S01]  /*03e0*/  @!P1 VIADD R11, R9, 0xfffffa25 ;  /* 0xfffffa25090b9836 */ /* 0x008fe20000000000 */
[----:B------:R2:W-:Y:S01]  /*03f0*/  @!P1 STG.E desc[UR6][R24.64], R15 ;  /* 0x0000000f18009986 */ /* 0x0005e2000c101906 */
[----:B-1----:R-:W-:-:S05]  /*0400*/  @!P1 IMAD.WIDE R26, R13, 0x4, R18 ;  /* 0x000000040d1a9825 */ /* 0x002fca00078e0212 */
[----:B------:R1:W-:Y:S04]  /*0410*/  @!P1 STG.E desc[UR6][R26.64], R11 ;  /* 0x0000000b1a009986 */ /* 0x0003e8000c101906 */
[----:B------:R-:W3:Y:S01]  /*0420*/  LDG.E.U8 R20, desc[UR6][R20.64] ;  /* 0x0000000614147981 */ /* 0x000ee2000c1e1100 */
[----:B------:R-:W-:Y:S01]  /*0430*/  IMAD.WIDE R18, R7, 0x5d8, R2 ;  /* 0x000005d807127825 */ /* 0x000fe200078e0202 */
[----:B------:R-:W-:Y:S01]  /*0440*/  @!P1 IADD3 R13, PT, PT, R13, 0x1, RZ ;  /* 0x000000010d0d9810 */ /* 0x000fe20007ffe0ff */
[----:B--2---:R-:W2:Y:S01]  /*0450*/  LDC.64 R24, c[0x0][0x380] ;  /* 0x0000e000ff187b82 */ /* 0x004ea20000000a00 */
[--C-:B------:R-:W-:Y:S02]  /*0460*/  SHF.R.S32.HI R29, RZ, 0x1f, R10.reuse ;  /* 0x0000001fff1d7819 */ /* 0x100fe4000001140a */
[----:B------:R-:W-:-:S04]  /*0470*/  IADD3 R18, P2, P3, R18, UR8, R10 ;  /* 0x0000000812127c10 */ /* 0x000fc8000fb5e00a */
[----:B------:R-:W-:Y:S02]  /*0480*/  IADD3.X R19, PT, PT, R19, UR9, R29, P2, P3 ;  /* 0x0000000913137c10 */ /* 0x000fe400097e641d */
[----:B---3--:R-:W-:-:S13]  /*0490*/  ISETP.NE.AND P0, PT, R20, 0x1, PT ;  /* 0x000000011400780c */ /* 0x008fda0003f05270 */
[----:B0-----:R-:W-:-:S04]  /*04a0*/  @!P0 IMAD.WIDE R22, R13, 0x4, R22 ;  /* 0x000000040d168825 */ /* 0x001fc800078e0216 */
[----:B-1----:R-:W-:Y:S01]  /*04b0*/  @!P0 VIADD R11, R9, 0xfffffa26 ;  /* 0xfffffa26090b8836 */ /* 0x002fe20000000000 */
[----:B------:R3:W-:Y:S01]  /*04c0*/  @!P0 STG.E desc[UR6][R22.64], R15 ;  /* 0x0000000f16008986 */ /* 0x0007e2000c101906 */
[C---:B----4-:R-:W-:Y:S02]  /*04d0*/  @!P0 IMAD.WIDE R20, R13.reuse, 0x4, R16 ;  /* 0x000000040d148825 */ /* 0x050fe400078e0210 */
[----:B------:R-:W0:Y:S03]  /*04e0*/  LDC.64 R16, c[0x0][0x388] ;  /* 0x0000e200ff107b82 */ /* 0x000e260000000a00 */
[----:B------:R3:W-:Y:S04]  /*04f0*/  @!P0 STG.E desc[UR6][R20.64], R11 ;  /* 0x0000000b14008986 */ /* 0x0007e8000c101906 */
[----:B------:R-:W4:Y:S01]  /*0500*/  LDG.E.U8 R18, desc[UR6][R18.64] ;  /* 0x0000000612127981 */ /* 0x000f22000c1e1100 */
[----:B------:R-:W-:Y:S01]  /*0510*/  @!P0 IADD3 R13, PT, PT, R13, 0x1, RZ ;  /* 0x000000010d0d8810 */ /* 0x000fe20007ffe0ff */
[----:B------:R-:W-:Y:S01]  /*0520*/  UIADD3 UR4, UPT, UPT, UR4, -0x4, URZ ;  /* 0xfffffffc04047890 */ /* 0x000fe2000fffe0ff */
[----:B------:R-:W-:Y:S01]  /*0530*/  IADD3 R2, P0, PT, -R4, R2, RZ ;  /* 0x0000000204027210 */ /* 0x000fe20007f1e1ff */
[----:B------:R-:W-:Y:S01]  /*0540*/  VIADD R10, R10, 0x4 ;  /* 0x000000040a0a7836 */ /* 0x000fe20000000000 */
[----:B------:R-:W-:Y:S01]  /*0550*/  IADD3 R0, PT, PT, R0, 0x4, RZ ;  /* 0x0000000400007810 */ /* 0x000fe20007ffe0ff */
[----:B------:R-:W-:Y:S01]  /*0560*/  UISETP.NE.AND UP0, UPT, UR4, -0x5dc, UPT ;  /* 0xfffffa240400788c */ /* 0x000fe2000bf05270 */
[----:B------:R-:W-:Y:S01]  /*0570*/  IADD3.X R3, PT, PT, ~R5, R3, RZ, P0, !PT ;  /* 0x0000000305037210 */ /* 0x000fe200007fe5ff */
[----:B------:R-:W-:Y:S01]  /*0580*/  VIADD R6, R6, 0x4 ;  /* 0x0000000406067836 */ /* 0x000fe20000000000 */
[----:B------:R-:W-:-:S02]  /*0590*/  IADD3 R8, PT, PT, R8, 0x4, RZ ;  /* 0x0000000408087810 */ /* 0x000fc40007ffe0ff */
[----:B----4-:R-:W-:-:S13]  /*05a0*/  ISETP.NE.AND P1, PT, R18, 0x1, PT ;  /* 0x000000011200780c */ /* 0x010fda0003f25270 */
[----:B--2---:R-:W-:-:S04]  /*05b0*/  @!P1 IMAD.WIDE R24, R13, 0x4, R24 ;  /* 0x000000040d189825 */ /* 0x004fc800078e0218 */
[----:B------:R-:W-:Y:S01]  /*05c0*/  @!P1 VIADD R27, R9, 0xfffffa27 ;  /* 0xfffffa27091b9836 */ /* 0x000fe20000000000 */
[----:B------:R3:W-:Y:S01]  /*05d0*/  @!P1 STG.E desc[UR6][R24.64], R15 ;  /* 0x0000000f18009986 */ /* 0x0007e2000c101906 */
[C---:B0-----:R-:W-:Y:S01]  /*05e0*/  @!P1 IMAD.WIDE R16, R13.reuse, 0x4, R16 ;  /* 0x000000040d109825 */ /* 0x041fe200078e0210 */
[----:B------:R-:W-:-:S03]  /*05f0*/  @!P1 IADD3 R13, PT, PT, R13, 0x1, RZ ;  /* 0x000000010d0d9810 */ /* 0x000fc60007ffe0ff */
[----:B------:R-:W-:Y:S01]  /*0600*/  VIADD R9, R9, 0x4 ;  /* 0x0000000409097836 */ /* 0x000fe20000000000 */
[----:B------:R3:W-:Y:S01]  /*0610*/  @!P1 STG.E desc[UR6][R16.64], R27 ;  /* 0x0000001b10009986 */ /* 0x0007e2000c101906 */
[----:B------:R-:W-:Y:S05]  /*0620*/  BRA.U UP0, `(.L_x_4) ;  /* 0xfffffff900f87547 */ /* 0x000fea000b83ffff */
[----:B------:R-:W-:Y:S05]  /*0630*/  BRA `(.L_x_5) ;  /* 0x0000000400d07947 */ /* 0x000fea0003800000 */
.L_x_3:
[----:B------:R-:W-:Y:S05]  /*0640*/  @!P0 BRA `(.L_x_5) ;  /* 0x0000000400cc8947 */ /* 0x000fea0003800000 */
[----:B------:R-:W-:Y:S01]  /*0650*/  LOP3.LUT P1, R0, R0, 0x3, RZ, 0xc0, !PT ;  /* 0x0000000300007812 */ /* 0x000fe2000782c0ff */
[----:B------:R-:W-:Y:S01]  /*0660*/  BSSY.RECONVERGENT B1, `(.L_x_6) ;  /* 0x0000022000017945 */ /* 0x000fe20003800200 */
[----:B------:R-:W-:Y:S01]  /*0670*/  ISETP.GE.U32.AND P0, PT, R15, 0x4, PT ;  /* 0x000000040f00780c */ /* 0x000fe20003f06070 */
[----:B------:R-:W-:Y:S01]  /*0680*/  IMAD.MOV.U32 R10, RZ, RZ, R15 ;  /* 0x000000ffff0a7224 */ /* 0x000fe200078e000f */
[----:B------:R-:W-:-:S09]  /*0690*/  SHF.R.S32.HI R17, RZ, 0x1f, R4 ;  /* 0x0000001fff117819 */ /* 0x000fd20000011404 */
[----:B------:R-:W-:Y:S05]  /*06a0*/  @!P1 BRA `(.L_x_7) ;  /* 0x0000000000749947 */ /* 0x000fea0003800000 */
[----:B------:R-:W0:Y:S01]  /*06b0*/  LDC R4, c[0x0][0x3a0] ;  /* 0x0000e800ff047b82 */ /* 0x000e220000000800 */
[----:B------:R-:W1:Y:S01]  /*06c0*/  LDCU.64 UR4, c[0x0][0x398] ;  /* 0x00007300ff0477ac */ /* 0x000e620008000a00 */
[----:B------:R-:W-:Y:S01]  /*06d0*/  HFMA2 R11, -RZ, RZ, 0, 0 ;  /* 0x00000000ff0b7431 */ /* 0x000fe200000001ff */
[----:B------:R-:W-:Y:S01]  /*06e0*/  IADD3 R0, PT, PT, -R0, RZ, RZ ;  /* 0x000000ff00007210 */ /* 0x000fe20007ffe1ff */
[----:B------:R-:W-:Y:S01]  /*06f0*/  VIADD R5, R15, 0xffffffff ;  /* 0xffffffff0f057836 */ /* 0x000fe20000000000 */
[----:B-1----:R-:W-:Y:S01]  /*0700*/  MOV R12, UR4 ;  /* 0x00000004000c7c02 */ /* 0x002fe20008000f00 */
[----:B------:R-:W-:-:S07]  /*0710*/  IMAD.U32 R19, RZ, RZ, UR5 ;  /* 0x00000005ff137e24 */ /* 0x000fce000f8e00ff */
.L_x_8:
[----:B---3--:R-:W-:Y:S01]  /*0720*/  MOV R3, R19 ;  /* 0x0000001300037202 */ /* 0x008fe20000000f00 */
[----:B------:R-:W-:Y:S01]  /*0730*/  IMAD.MOV.U32 R2, RZ, RZ, R12 ;  /* 0x000000ffff027224 */ /* 0x000fe200078e000c */
[----:B------:R-:W1:Y:S01]  /*0740*/  LDC.64 R8, c[0x0][0x388] ;  /* 0x0000e200ff087b82 */ /* 0x000e620000000a00 */
[----:B------:R-:W-:Y:S02]  /*0750*/  IMAD R7, R17, R5, RZ ;  /* 0x0000000511077224 */ /* 0x000fe400078e02ff */
[----:B0-----:R-:W-:-:S04]  /*0760*/  IMAD.WIDE.U32 R2, R5, R4, R2 ;  /* 0x0000000405027225 */ /* 0x001fc800078e0002 */
[----:B------:R-:W-:Y:S02]  /*0770*/  IMAD.IADD R3, R3, 0x1, R7 ;  /* 0x0000000103037824 */ /* 0x000fe400078e0207 */
[----:B------:R-:W0:Y:S03]  /*0780*/  LDC.64 R6, c[0x0][0x380] ;  /* 0x0000e000ff067b82 */ /* 0x000e260000000a00 */
[----:B------:R-:W2:Y:S01]  /*0790*/  LDG.E.U8 R2, desc[UR6][R2.64] ;  /* 0x0000000602027981 */ /* 0x000ea2000c1e1100 */
[----:B------:R-:W-:Y:S01]  /*07a0*/  IADD3 R0, PT, PT, R0, 0x1, RZ ;  /* 0x0000000100007810 */ /* 0x000fe20007ffe0ff */
[----:B------:R-:W-:Y:S01]  /*07b0*/  IMAD.MOV.U32 R10, RZ, RZ, R5 ;  /* 0x000000ffff0a7224 */ /* 0x000fe200078e0005 */
[----:B------:R-:W-:Y:S02]  /*07c0*/  IADD3 R12, P2, PT, R12, 0x1, RZ ;  /* 0x000000010c0c7810 */ /* 0x000fe40007f5e0ff */
[----:B------:R-:W-:Y:S01]  /*07d0*/  ISETP.NE.AND P3, PT, R0, RZ, PT ;  /* 0x000000ff0000720c */ /* 0x000fe20003f65270 */
[----:B------:R-:W-:Y:S01]  /*07e0*/  VIADD R5, R10, 0xffffffff ;  /* 0xffffffff0a057836 */ /* 0x000fe20000000000 */
[----:B------:R-:W-:-:S02]  /*07f0*/  IADD3.X R19, PT, PT, RZ, R19, RZ, P2, !PT ;  /* 0x00000013ff137210 */ /* 0x000fc400017fe4ff */
[----:B--2---:R-:W-:-:S13]  /*0800*/  ISETP.NE.AND P1, PT, R2, 0x1, PT ;  /* 0x000000010200780c */ /* 0x004fda0003f25270 */
[----:B0----5:R-:W-:-:S04]  /*0810*/  @!P1 IMAD.WIDE R6, R13, 0x4, R6 ;  /* 0x000000040d069825 */ /* 0x021fc800078e0206 */
[C---:B-1----:R-:W-:Y:S01]  /*0820*/  @!P1 IMAD.WIDE R8, R13.reuse, 0x4, R8 ;  /* 0x000000040d089825 */ /* 0x042fe200078e0208 */
[----:B------:R-:W-:Y:S01]  /*0830*/  @!P1 STG.E desc[UR6][R6.64], R15 ;  /* 0x0000000f06009986 */ /* 0x000fe2000c101906 */
[----:B------:R-:W-:-:S03]  /*0840*/  @!P1 IADD3 R13, PT, PT, R13, 0x1, RZ ;  /* 0x000000010d0d9810 */ /* 0x000fc60007ffe0ff */
[----:B------:R0:W-:Y:S02]  /*0850*/  @!P1 STG.E desc[UR6][R8.64], R11 ;  /* 0x0000000b08009986 */ /* 0x0001e4000c101906 */
[----:B0-----:R-:W-:Y:S01]  /*0860*/  VIADD R11, R11, 0x1 ;  /* 0x000000010b0b7836 */ /* 0x001fe20000000000 */
[----:B------:R-:W-:Y:S06]  /*0870*/  @P3 BRA `(.L_x_8) ;  /* 0xfffffffc00a83947 */ /* 0x000fec000383ffff */
.L_x_7:
[----:B------:R-:W-:Y:S05]  /*0880*/  BSYNC.RECONVERGENT B1 ;  /* 0x0000000000017941 */ /* 0x000fea0003800200 */
.L_x_6:
[----:B------:R-:W-:Y:S05]  /*0890*/  @!P0 BRA `(.L_x_5) ;  /* 0x0000000400388947 */ /* 0x000fea0003800000 */
[----:B------:R-:W0:Y:S01]  /*08a0*/  LDCU.64 UR4, c[0x0][0x398] ;  /* 0x00007300ff0477ac */ /* 0x000e220008000a00 */
[C---:B---3--:R-:W-:Y:S01]  /*08b0*/  IADD3 R2, PT, PT, R10.reuse, -0x1, RZ ;  /* 0xffffffff0a027810 */ /* 0x048fe20007ffe0ff */
[----:B------:R-:W-:Y:S01]  /*08c0*/  IMAD.IADD R14, R15, 0x1, -R10 ;  /* 0x000000010f0e7824 */ /* 0x000fe200078e0a0a */
[----:B------:R-:W-:Y:S01]  /*08d0*/  IADD3 R18, PT, PT, R10, 0x4, RZ ;  /* 0x000000040a127810 */ /* 0x000fe20007ffe0ff */
[C---:B------:R-:W-:Y:S01]  /*08e0*/  IMAD.SHL.U32 R21, R4.reuse, 0x4, RZ ;  /* 0x0000000404157824 */ /* 0x040fe200078e00ff */
[----:B------:R-:W-:Y:S01]  /*08f0*/  SHF.L.U64.HI R19, R4, 0x2, R17 ;  /* 0x0000000204137819 */ /* 0x000fe20000010211 */
[----:B------:R-:W-:Y:S01]  /*0900*/  IMAD R5, R17, R2, RZ ;  /* 0x0000000211057224 */ /* 0x000fe200078e02ff */
[----:B------:R-:W-:Y:S01]  /*0910*/  IADD3 R12, PT, PT, R14, 0x1, RZ ;  /* 0x000000010e0c7810 */ /* 0x000fe20007ffe0ff */
[----:B0-----:R-:W-:-:S04]  /*0920*/  IMAD.WIDE.U32 R2, R2, R4, UR4 ;  /* 0x0000000402027e25 */ /* 0x001fc8000f8e0004 */
[----:B------:R-:W-:Y:S01]  /*0930*/  IMAD.MOV.U32 R16, RZ, RZ, R2 ;  /* 0x000000ffff107224 */ /* 0x000fe200078e0002 */
[----:B------:R-:W-:-:S07]  /*0940*/  IADD3 R0, PT, PT, R3, R5, RZ ;  /* 0x0000000503007210 */ /* 0x000fce0007ffe0ff */
.L_x_9:
[----:B-1----:R-:W-:Y:S01]  /*0950*/  IADD3 R6, P0, PT, R14, R16, RZ ;  /* 0x000000100e067210 */ /* 0x002fe20007f1e0ff */
[----:B------:R-:W0:Y:S04]  /*0960*/  LDC.64 R4, c[0x0][0x380] ;  /* 0x0000e000ff047b82 */ /* 0x000e280000000a00 */
[----:B------:R-:W-:-:S04]  /*0970*/  IMAD.X R7, RZ, RZ, R0, P0 ;  /* 0x000000ffff077224 */ /* 0x000fc800000e0600 */
[----:B------:R-:W1:Y:S01]  /*0980*/  LDC.64 R2, c[0x0][0x388] ;  /* 0x0000e200ff027b82 */ /* 0x000e620000000a00 */
[----:B------:R2:W3:Y:S01]  /*0990*/  LDG.E.U8 R6, desc[UR6][R6.64] ;  /* 0x0000000606067981 */ /* 0x0004e2000c1e1100 */
[----:B------:R-:W-:Y:S02]  /*09a0*/  IADD3 R11, PT, PT, R18, -0x6, RZ ;  /* 0xfffffffa120b7810 */ /* 0x000fe40007ffe0ff */
[----:B--2---:R-:W-:Y:S02]  /*09b0*/  MOV R7, RZ ;  /* 0x000000ff00077202 */ /* 0x004fe40000000f00 */
[----:B---3--:R-:W-:Y:S01]  /*09c0*/  ISETP.NE.AND P1, PT, R6, 0x1, PT ;  /* 0x000000010600780c */ /* 0x008fe20003f25270 */
[----:B------:R-:W-:-:S04]  /*09d0*/  IMAD.MOV.U32 R6, RZ, RZ, R12 ;  /* 0x000000ffff067224 */ /* 0x000fc800078e000c */
[C---:B------:R-:W-:Y:S02]  /*09e0*/  IMAD.WIDE.U32 R8, R11.reuse, UR10, R6 ;  /* 0x0000000a0b087c25 */ /* 0x040fe4000f8e0006 */
[----:B------:R-:W2:Y:S02]  /*09f0*/  LDC.64 R6, c[0x0][0x380] ;  /* 0x0000e000ff067b82 */ /* 0x000ea40000000a00 */
[----:B------:R-:W-:Y:S01]  /*0a00*/  IMAD R11, R11, R17, R9 ;  /* 0x000000110b0b7224 */ /* 0x000fe200078e0209 */
[----:B------:R-:W-:-:S03]  /*0a10*/  IADD3 R8, P0, PT, R8, UR12, RZ ;  /* 0x0000000c08087c10 */ /* 0x000fc6000ff1e0ff */
[C---:B------:R-:W-:Y:S01]  /*0a20*/  @!P1 VIADD R27, R12.reuse, 0xffffffff ;  /* 0xffffffff0c1b9836 */ /* 0x040fe20000000000 */
[----:B------:R-:W-:Y:S01]  /*0a30*/  IADD3.X R9, PT, PT, R11, UR13, RZ, P0, !PT ;  /* 0x0000000d0b097c10 */ /* 0x000fe200087fe4ff */
[C---:B0----5:R-:W-:Y:S02]  /*0a40*/  @!P1 IMAD.WIDE R10, R13.reuse, 0x4, R4 ;  /* 0x000000040d0a9825 */ /* 0x061fe400078e0204 */
[----:B------:R-:W0:Y:S02]  /*0a50*/  LDC.64 R4, c[0x0][0x388] ;  /* 0x0000e200ff047b82 */ /* 0x000e240000000a00 */
[C---:B-1----:R-:W-:Y:S01]  /*0a60*/  @!P1 IMAD.WIDE R24, R13.reuse, 0x4, R2 ;  /* 0x000000040d189825 */ /* 0x042fe200078e0202 */
[----:B------:R1:W-:Y:S04]  /*0a70*/  @!P1 STG.E desc[UR6][R10.64], R15 ;  /* 0x0000000f0a009986 */ /* 0x0003e8000c101906 */
[----:B------:R2:W-:Y:S04]  /*0a80*/  @!P1 STG.E desc[UR6][R24.64], R27 ;  /* 0x0000001b18009986 */ /* 0x0005e8000c101906 */
[----:B------:R-:W3:Y:S01]  /*0a90*/  LDG.E.U8 R8, desc[UR6][R8.64] ;  /* 0x0000000608087981 */ /* 0x000ee2000c1e1100 */
[----:B------:R-:W-:Y:S01]  /*0aa0*/  HFMA2 R3, -RZ, RZ, 0, 0 ;  /* 0x00000000ff037431 */ /* 0x000fe200000001ff */
[----:B------:R-:W-:Y:S01]  /*0ab0*/  IADD3 R2, PT, PT, R12, 0x1, RZ ;  /* 0x000000010c027810 */ /* 0x000fe20007ffe0ff */
[----:B------:R-:W-:Y:S01]  /*0ac0*/  VIADD R29, R18, 0xfffffff9 ;  /* 0xfffffff9121d7836 */ /* 0x000fe20000000000 */
[----:B-1----:R-:W1:Y:S01]  /*0ad0*/  LDC.64 R10, c[0x0][0x380] ;  /* 0x0000e000ff0a7b82 */ /* 0x002e620000000a00 */
[----:B------:R-:W-:-:S02]  /*0ae0*/  @!P1 VIADD R13, R13, 0x1 ;  /* 0x000000010d0d9836 */ /* 0x000fc40000000000 */
[----:B------:R-:W-:-:S04]  /*0af0*/  IMAD.WIDE.U32 R22, R29, UR10, R2 ;  /* 0x0000000a1d167c25 */ /* 0x000fc8000f8e0002 */
[----:B------:R-:W-:Y:S01]  /*0b00*/  IMAD R29, R29, R17, R23 ;  /* 0x000000111d1d7224 */ /* 0x000fe200078e0217 */
[----:B------:R-:W-:-:S04]  /*0b10*/  IADD3 R22, P2, PT, R22, UR12, RZ ;  /* 0x0000000c16167c10 */ /* 0x000fc8000ff5e0ff */
[----:B------:R-:W-:Y:S02]  /*0b20*/  IADD3.X R23, PT, PT, R29, UR13, RZ, P2, !PT ;  /* 0x0000000d1d177c10 */ /* 0x000fe400097fe4ff */
[----:B---3--:R-:W-:-:S13]  /*0b30*/  ISETP.NE.AND P0, PT, R8, 0x1, PT ;  /* 0x000000010800780c */ /* 0x008fda0003f05270 */
[C---:B--2---:R-:W-:Y:S02]  /*0b40*/  @!P0 IMAD.WIDE R24, R13.reuse, 0x4, R6 ;  /* 0x000000040d188825 */ /* 0x044fe400078e0206 */
[----:B------:R-:W2:Y:S02]  /*0b50*/  LDC.64 R6, c[0x0][0x388] ;  /* 0x0000e200ff067b82 */ /* 0x000ea40000000a00 */
[C---:B0-----:R-:W-:Y:S01]  /*0b60*/  @!P0 IMAD.WIDE R26, R13.reuse, 0x4, R4 ;  /* 0x000000040d1a8825 */ /* 0x041fe200078e0204 */
[----:B------:R0:W-:Y:S04]  /*0b70*/  @!P0 STG.E desc[UR6][R24.64], R15 ;  /* 0x0000000f18008986 */ /* 0x0001e8000c101906 */
[----:B------:R3:W-:Y:S04]  /*0b80*/  @!P0 STG.E desc[UR6][R26.64], R12 ;  /* 0x0000000c1a008986 */ /* 0x0007e8000c101906 */
[----:B------:R-:W4:Y:S01]  /*0b90*/  LDG.E.U8 R22, desc[UR6][R22.64] ;  /* 0x0000000616167981 */ /* 0x000f22000c1e1100 */
[----:B------:R-:W-:Y:S01]  /*0ba0*/  IADD3 R4, PT, PT, R12, 0x2, RZ ;  /* 0x000000020c047810 */ /* 0x000fe20007ffe0ff */
[----:B------:R-:W-:Y:S01]  /*0bb0*/  VIADD R3, R18, 0xfffffff8 ;  /* 0xfffffff812037836 */ /* 0x000fe20000000000 */
[----:B------:R-:W-:Y:S01]  /*0bc0*/  MOV R5, RZ ;  /* 0x000000ff00057202 */ /* 0x000fe20000000f00 */
[----:B------:R-:W-:Y:S01]  /*0bd0*/  @!P0 VIADD R13, R13, 0x1 ;  /* 0x000000010d0d8836 */ /* 0x000fe20000000000 */
[----:B0-----:R-:W0:Y:S01]  /*0be0*/  LDC.64 R24, c[0x0][0x380] ;  /* 0x0000e000ff187b82 */ /* 0x001e220000000a00 */
[----:B------:R-:W-:-:S04]  /*0bf0*/  IMAD.WIDE.U32 R8, R3, UR10, R4 ;  /* 0x0000000a03087c25 */ /* 0x000fc8000f8e0004 */
[----:B------:R-:W-:Y:S01]  /*0c00*/  IMAD R3, R3, R17, R9 ;  /* 0x0000001103037224 */ /* 0x000fe200078e0209 */
[----:B------:R-:W-:-:S04]  /*0c10*/  IADD3 R8, P2, PT, R8, UR12, RZ ;  /* 0x0000000c08087c10 */ /* 0x000fc8000ff5e0ff */
[----:B------:R-:W-:Y:S02]  /*0c20*/  IADD3.X R9, PT, PT, R3, UR13, RZ, P2, !PT ;  /* 0x0000000d03097c10 */ /* 0x000fe400097fe4ff */
[----:B----4-:R-:W-:Y:S02]  /*0c30*/  ISETP.NE.AND P1, PT, R22, 0x1, PT ;  /* 0x000000011600780c */ /* 0x010fe40003f25270 */
[----:B------:R-:W4:Y:S11]  /*0c40*/  LDC.64 R22, c[0x0][0x388] ;  /* 0x0000e200ff167b82 */ /* 0x000f360000000a00 */
[----:B-1----:R-:W-:-:S04]  /*0c50*/  @!P1 IMAD.WIDE R10, R13, 0x4, R10 ;  /* 0x000000040d0a9825 */ /* 0x002fc800078e020a */
[C---:B--2---:R-:W-:Y:S01]  /*0c60*/  @!P1 IMAD.WIDE R6, R13.reuse, 0x4, R6 ;  /* 0x000000040d069825 */ /* 0x044fe200078e0206 */
[----:B------:R1:W-:Y:S04]  /*0c70*/  @!P1 STG.E desc[UR6][R10.64], R15 ;  /* 0x0000000f0a009986 */ /* 0x0003e8000c101906 */
[----:B------:R1:W-:Y:S04]  /*0c80*/  @!P1 STG.E desc[UR6][R6.64], R2 ;  /* 0x0000000206009986 */ /* 0x0003e8000c101906 */
[----:B------:R-:W2:Y:S01]  /*0c90*/  LDG.E.U8 R8, desc[UR6][R8.64] ;  /* 0x0000000608087981 */ /* 0x000ea2000c1e1100 */
[----:B------:R-:W-:Y:S01]  /*0ca0*/  @!P1 IADD3 R13, PT, PT, R13, 0x1, RZ ;  /* 0x000000010d0d9810 */ /* 0x000fe20007ffe0ff */
[----:B------:R-:W-:Y:S01]  /*0cb0*/  VIADD R18, R18, 0xfffffffc ;  /* 0xfffffffc12127836 */ /* 0x000fe20000000000 */
[----:B------:R-:W-:-:S02]  /*0cc0*/  IADD3 R16, P2, PT, R16, -R21, RZ ;  /* 0x8000001510107210 */ /* 0x000fc40007f5e0ff */
[----:B------:R-:W-:Y:S02]  /*0cd0*/  IADD3 R14, PT, PT, R14, 0x4, RZ ;  /* 0x000000040e0e7810 */ /* 0x000fe40007ffe0ff */
[----:B------:R-:W-:Y:S01]  /*0ce0*/  ISETP.GT.AND P1, PT, R18, 0x4, PT ;  /* 0x000000041200780c */ /* 0x000fe20003f24270 */
[----:B------:R-:W-:Y:S01]  /*0cf0*/  IMAD.X R0, R0, 0x1, ~R19, P2 ;  /* 0x0000000100007824 */ /* 0x000fe200010e0e13 */
[----:B---3--:R-:W-:Y:S02]  /*0d00*/  IADD3 R12, PT, PT, R12, 0x4, RZ ;  /* 0x000000040c0c7810 */ /* 0x008fe40007ffe0ff */
[----:B--2---:R-:W-:-:S13]  /*0d10*/  ISETP.NE.AND P0, PT, R8, 0x1, PT ;  /* 0x000000010800780c */ /* 0x004fda0003f05270 */
[----:B0-----:R-:W-:-:S04]  /*0d20*/  @!P0 IMAD.WIDE R24, R13, 0x4, R24 ;  /* 0x000000040d188825 */ /* 0x001fc800078e0218 */
[C---:B----4-:R-:W-:Y:S01]  /*0d30*/  @!P0 IMAD.WIDE R22, R13.reuse, 0x4, R22 ;  /* 0x000000040d168825 */ /* 0x050fe200078e0216 */
[----:B------:R1:W-:Y:S03]  /*0d40*/  @!P0 STG.E desc[UR6][R24.64], R15 ;  /* 0x0000000f18008986 */ /* 0x0003e6000c101906 */
[----:B------:R-:W-:Y:S01]  /*0d50*/  @!P0 VIADD R13, R13, 0x1 ;  /* 0x000000010d0d8836 */ /* 0x000fe20000000000 */
[----:B------:R1:W-:Y:S01]  /*0d60*/  @!P0 STG.E desc[UR6][R22.64], R4 ;  /* 0x0000000416008986 */ /* 0x0003e2000c101906 */
[----:B------:R-:W-:Y:S05]  /*0d70*/  @P1 BRA `(.L_x_9) ;  /* 0xfffffff800f41947 */ /* 0x000fea000383ffff */
.L_x_5:
[----:B------:R-:W-:Y:S05]  /*0d80*/  BSYNC.RECONVERGENT B0 ;  /* 0x0000000000007941 */ /* 0x000fea0003800200 */
.L_x_2:
[----:B------:R-:W1:Y:S01]  /*0d90*/  LDCU.64 UR4, c[0x0][0x398] ;  /* 0x00007300ff0477ac */ /* 0x000e620008000a00 */
[----:B------:R-:W0:Y:S01]  /*0da0*/  LDC R5, c[0x0][0x3a0] ;  /* 0x0000e800ff057b82 */ /* 0x000e220000000800 */
[C---:B------:R-:W-:Y:S02]  /*0db0*/  IADD3 R0, PT, PT, R15.reuse, 0x2, RZ ;  /* 0x000000020f007810 */ /* 0x040fe40007ffe0ff */
[----:B-1-3--:R-:W-:Y:S01]  /*0dc0*/  IADD3 R2, P0, PT, R15, UR4, RZ ;  /* 0x000000040f027c10 */ /* 0x00afe2000ff1e0ff */
[----:B------:R-:W-:-:S03]  /*0dd0*/  UMOV UR4, 0x4 ;  /* 0x0000000400047882 */ /* 0x000fc60000000000 */
[----:B------:R-:W-:-:S09]  /*0de0*/  LEA.HI.X.SX32 R3, R15, UR5, 0x1, P0 ;  /* 0x000000050f037c11 */ /* 0x000fd200080f0eff */
.L_x_10:
[----:B--2---:R-:W2:Y:S01]  /*0df0*/  LDG.E.U8 R4, desc[UR6][R2.64] ;  /* 0x0000000602047981 */ /* 0x004ea2000c1e1100 */
[----:B------:R-:W1:Y:S01]  /*0e00*/  LDC.64 R6, c[0x0][0x380] ;  /* 0x0000e000ff067b82 */ /* 0x000e620000000a00 */
[----:B0-----:R-:W-:-:S04]  /*0e10*/  IADD3 R8, P1, PT, R2, R5, RZ ;  /* 0x0000000502087210 */ /* 0x001fc80007f3e0ff */
[----:B------:R-:W-:-:S03]  /*0e20*/  LEA.HI.X.SX32 R9, R5, R3, 0x1, P1 ;  /* 0x0000000305097211 */ /* 0x000fc600008f0eff */
[----:B------:R-:W0:Y:S08]  /*0e30*/  LDC.64 R16, c[0x0][0x388] ;  /* 0x0000e200ff107b82 */ /* 0x000e300000000a00 */
[----:B------:R-:W3:Y:S01]  /*0e40*/  LDC.64 R20, c[0x0][0x388] ;  /* 0x0000e200ff147b82 */ /* 0x000ee20000000a00 */
[----:B--2---:R-:W-:-:S13]  /*0e50*/  ISETP.NE.AND P0, PT, R4, 0x1, PT ;  /* 0x000000010400780c */ /* 0x004fda0003f05270 */
[C---:B-1---5:R-:W-:Y:S02]  /*0e60*/  @!P0 IMAD.WIDE R10, R13.reuse, 0x4, R6 ;  /* 0x000000040d0a8825 */ /* 0x062fe400078e0206 */
[----:B------:R-:W1:Y:S02]  /*0e70*/  LDC.64 R6, c[0x0][0x380] ;  /* 0x0000e000ff067b82 */ /* 0x000e640000000a00 */
[----:B------:R-:W-:Y:S01]  /*0e80*/  @!P0 VIADD R23, R0, 0xffffffff ;  /* 0xffffffff00178836 */ /* 0x000fe20000000000 */
[----:B------:R-:W-:Y:S01]  /*0e90*/  @!P0 STG.E desc[UR6][R10.64], R15 ;  /* 0x0000000f0a008986 */ /* 0x000fe2000c101906 */
[----:B0-----:R-:W-:-:S05]  /*0ea0*/  @!P0 IMAD.WIDE R16, R13, 0x4, R16 ;  /* 0x000000040d108825 */ /* 0x001fca00078e0210 */
[----:B------:R0:W-:Y:S04]  /*0eb0*/  @!P0 STG.E desc[UR6][R16.64], R23 ;  /* 0x0000001710008986 */ /* 0x0001e8000c101906 */
[----:B------:R-:W2:Y:S01]  /*0ec0*/  LDG.E.U8 R8, desc[UR6][R8.64] ;  /* 0x0000000608087981 */ /* 0x000ea2000c1e1100 */
[----:B------:R-:W-:Y:S01]  /*0ed0*/  @!P0 IADD3 R13, PT, PT, R13, 0x1, RZ ;  /* 0x000000010d0d8810 */ /* 0x000fe20007ffe0ff */
[----:B0-----:R-:W0:Y:S01]  /*0ee0*/  LDC.64 R16, c[0x0][0x388] ;  /* 0x0000e200ff107b82 */ /* 0x001e220000000a00 */
[----:B--2---:R-:W-:-:S07]  /*0ef0*/  ISETP.NE.AND P1, PT, R8, 0x1, PT ;  /* 0x000000010800780c */ /* 0x004fce0003f25270 */
[----:B------:R-:W2:Y:S06]  /*0f00*/  LDC.64 R8, c[0x0][0x380] ;  /* 0x0000e000ff087b82 */ /* 0x000eac0000000a00 */
[----:B-1----:R-:W-:-:S04]  /*0f10*/  @!P1 IMAD.WIDE R18, R13, 0x4, R6 ;  /* 0x000000040d129825 */ /* 0x002fc800078e0206 */
[----:B---3--:R-:W-:Y:S01]  /*0f20*/  @!P1 IMAD.WIDE R20, R13, 0x4, R20 ;  /* 0x000000040d149825 */ /* 0x008fe200078e0214 */
[----:B------:R1:W-:Y:S03]  /*0f30*/  @!P1 STG.E desc[UR6][R18.64], R15 ;  /* 0x0000000f12009986 */ /* 0x0003e6000c101906 */
[----:B------:R-:W-:Y:S01]  /*0f40*/  IMAD.WIDE R6, R5, 0x2, R2 ;  /* 0x0000000205067825 */ /* 0x000fe200078e0202 */
[----:B------:R3:W-:Y:S05]  /*0f50*/  @!P1 STG.E desc[UR6][R20.64], R0 ;  /* 0x0000000014009986 */ /* 0x0007ea000c101906 */
[----:B------:R-:W4:Y:S01]  /*0f60*/  LDG.E.U8 R6, desc[UR6][R6.64] ;  /* 0x0000000606067981 */ /* 0x000f22000c1e1100 */
[----:B------:R-:W-:Y:S01]  /*0f70*/  @!P1 VIADD R13, R13, 0x1 ;  /* 0x000000010d0d9836 */ /* 0x000fe20000000000 */
[----:B-1----:R-:W1:Y:S01]  /*0f80*/  LDC.64 R18, c[0x0][0x388] ;  /* 0x0000e200ff127b82 */ /* 0x002e620000000a00 */
[----:B----4-:R-:W-:-:S07]  /*0f90*/  ISETP.NE.AND P0, PT, R6, 0x1, PT ;  /* 0x000000010600780c */ /* 0x010fce0003f05270 */
[----:B------:R-:W4:Y:S06]  /*0fa0*/  LDC.64 R6, c[0x0][0x380] ;  /* 0x0000e000ff067b82 */ /* 0x000f2c0000000a00 */
[----:B--2---:R-:W-:Y:S01]  /*0fb0*/  @!P0 IMAD.WIDE R10, R13, 0x4, R8 ;  /* 0x000000040d0a8825 */ /* 0x004fe200078e0208 */
[----:B------:R-:W-:-:S03]  /*0fc0*/  @!P0 IADD3 R23, PT, PT, R0, 0x1, RZ ;  /* 0x0000000100178810 */ /* 0x000fc60007ffe0ff */
[----:B0-----:R-:W-:Y:S01]  /*0fd0*/  @!P0 IMAD.WIDE R16, R13, 0x4, R16 ;  /* 0x000000040d108825 */ /* 0x001fe200078e0210 */
[----:B------:R2:W-:Y:S03]  /*0fe0*/  @!P0 STG.E desc[UR6][R10.64], R15 ;  /* 0x0000000f0a008986 */ /* 0x0005e6000c101906 */
[--C-:B------:R-:W-:Y:S01]  /*0ff0*/  IMAD.WIDE R8, R5, 0x3, R2.reuse ;  /* 0x0000000305087825 */ /* 0x100fe200078e0202 */
[----:B------:R2:W-:Y:S05]  /*1000*/  @!P0 STG.E desc[UR6][R16.64], R23 ;  /* 0x0000001710008986 */ /* 0x0005ea000c101906 */
[----:B------:R-:W3:Y:S01]  /*1010*/  LDG.E.U8 R8, desc[UR6][R8.64] ;  /* 0x0000000608087981 */ /* 0x000ee2000c1e1100 */
[----:B------:R-:W-:Y:S01]  /*1020*/  @!P0 VIADD R13, R13, 0x1 ;  /* 0x000000010d0d8836 */ /* 0x000fe20000000000 */
[----:B------:R-:W-:Y:S01]  /*1030*/  UIADD3 UR4, UPT, UPT, UR4, 0x4, URZ ;  /* 0x0000000404047890 */ /* 0x000fe2000fffe0ff */
[----:B------:R-:W-:-:S03]  /*1040*/  IMAD.WIDE R2, R5, 0x4, R2 ;  /* 0x0000000405027825 */ /* 0x000fc600078e0202 */
[----:B------:R-:W-:Y:S01]  /*1050*/  UISETP.NE.AND UP0, UPT, UR4, 0x5e0, UPT ;  /* 0x000005e00400788c */ /* 0x000fe2000bf05270 */
[----:B---3--:R-:W-:-:S13]  /*1060*/  ISETP.NE.AND P1, PT, R8, 0x1, PT ;  /* 0x000000010800780c */ /* 0x008fda0003f25270 */
[----:B----4-:R-:W-:Y:S01]  /*1070*/  @!P1 IMAD.WIDE R6, R13, 0x4, R6 ;  /* 0x000000040d069825 */ /* 0x010fe200078e0206 */
[----:B------:R-:W-:-:S03]  /*1080*/  @!P1 IADD3 R21, PT, PT, R0, 0x2, RZ ;  /* 0x0000000200159810 */ /* 0x000fc60007ffe0ff */
[C---:B-1----:R-:W-:Y:S01]  /*1090*/  @!P1 IMAD.WIDE R18, R13.reuse, 0x4, R18 ;  /* 0x000000040d129825 */ /* 0x042fe200078e0212 */
[----:B------:R2:W-:Y:S01]  /*10a0*/  @!P1 STG.E desc[UR6][R6.64], R15 ;  /* 0x0000000f06009986 */ /* 0x0005e2000c101906 */
[----:B------:R-:W-:Y:S02]  /*10b0*/  @!P1 IADD3 R13, PT, PT, R13, 0x1, RZ ;  /* 0x000000010d0d9810 */ /* 0x000fe40007ffe0ff */
[----:B------:R-:W-:Y:S01]  /*10c0*/  VIADD R0, R0, 0x4 ;  /* 0x0000000400007836 */ /* 0x000fe20000000000 */
[----:B------:R2:W-:Y:S01]  /*10d0*/  @!P1 STG.E desc[UR6][R18.64], R21 ;  /* 0x0000001512009986 */ /* 0x0005e2000c101906 */
[----:B------:R-:W-:Y:S05]  /*10e0*/  BRA.U UP0, `(.L_x_10) ;  /* 0xfffffffd00407547 */ /* 0x000fea000b83ffff */
[----:B------:R-:W-:Y:S05]  /*10f0*/  EXIT ;  /* 0x000000000000794d */ /* 0x000fea0003800000 */
.L_x_11:
[----:B------:R-:W-:-:S00]  /*1100*/  BRA `(.L_x_11) ;  /* 0xfffffffc00fc7947 */ /* 0x000fc0000383ffff */
[----:B------:R-:W-:-:S00]  /*1110*/  NOP ;  /* 0x0000000000007918 */ /* 0x000fc00000000000 */
        /* <DEDUP_REMOVED lines=14> */
.L_x_12:


//--------------------- .nv.shared.reserved.0     --------------------------
	.section	.nv.shared.reserved.0,"aw",@nobits
	.weak		__nv_reservedSMEM_offset_0_alias
	.size		__nv_reservedSMEM_offset_0_alias, 0, 64
	.other		__nv_reservedSMEM_offset_0_alias,@"STO_CUDA_RESERVED_SHARED STV_DEFAULT"
__nv_reservedSMEM_offset_0_alias:
	.zero		0
	.zero		64


//--------------------- .nv.constant0._Z19dense2sparse_kernelPiS_S_Phi --------------------------
	.section	.nv.constant0._Z19dense2sparse_kernelPiS_S_Phi,"a",@progbits
	.sectionflags	@""
	.align	4
.nv.constant0._Z19dense2sparse_kernelPiS_S_Phi:
	.zero		932


//--------------------- SYMBOLS --------------------------

	.type		.nv.reservedSmem.offset0,@object
	.size		.nv.reservedSmem.offset0,0x4
